//
// Generated by NVIDIA NVVM Compiler
//
// Compiler Build ID: CL-36424714
// Cuda compilation tools, release 13.0, V13.0.88
// Based on NVVM 20.0.0
//

.version 9.0
.target sm_100
.address_size 64

	// .globl	_Z2k1Pj
.extern .func  (.param .b32 func_retval0) vprintf
(
	.param .b64 vprintf_param_0,
	.param .b64 vprintf_param_1
)
;
.global .align 4 .u32 wlsize;
.global .align 4 .b8 worklist[10000];
.global .align 1 .b8 $str[44] = {78, 117, 109, 98, 101, 114, 32, 111, 102, 32, 116, 104, 114, 101, 97, 100, 115, 32, 61, 32, 37, 100, 44, 32, 119, 111, 114, 107, 108, 105, 115, 116, 32, 115, 105, 122, 101, 32, 61, 32, 37, 100, 10};
.global .align 1 .b8 $str$1[4] = {37, 100, 32};
.global .align 1 .b8 $str$2[2] = {10};

.visible .entry _Z2k1Pj(
	.param .u64 .ptr .align 1 _Z2k1Pj_param_0
)
{
	.reg .pred 	%p<3>;
	.reg .b32 	%r<14>;
	.reg .b64 	%rd<8>;

	ld.param.u64 	%rd2, [_Z2k1Pj_param_0];
	cvta.to.global.u64 	%rd3, %rd2;
	mov.u32 	%r5, %ctaid.x;
	mov.u32 	%r6, %ntid.x;
	mov.u32 	%r7, %tid.x;
	mad.lo.s32 	%r1, %r5, %r6, %r7;
	mul.wide.u32 	%rd4, %r1, 4;
	add.s64 	%rd1, %rd3, %rd4;
	ld.global.u32 	%r8, [%rd1];
	atom.global.add.u32 	%r2, [wlsize], %r8;
	ld.global.u32 	%r9, [%rd1];
	setp.eq.s32 	%p1, %r9, 0;
	@%p1 bra 	$L__BB0_3;
	mov.b32 	%r13, 0;
	mov.u64 	%rd6, worklist;
$L__BB0_2:
	add.s32 	%r11, %r13, %r2;
	mul.wide.u32 	%rd5, %r11, 4;
	add.s64 	%rd7, %rd6, %rd5;
	st.global.u32 	[%rd7], %r1;
	add.s32 	%r13, %r13, 1;
	ld.global.u32 	%r12, [%rd1];
	setp.lt.u32 	%p2, %r13, %r12;
	@%p2 bra 	$L__BB0_2;
$L__BB0_3:
	ret;

}
	// .globl	_Z2k2v
.visible .entry _Z2k2v()
{
	.local .align 8 .b8 	__local_depot1[8];
	.reg .b64 	%SP;
	.reg .b64 	%SPL;
	.reg .pred 	%p<3>;
	.reg .b32 	%r<16>;
	.reg .b64 	%rd<13>;

	mov.u64 	%SPL, __local_depot1;
	cvta.local.u64 	%SP, %SPL;
	add.u64 	%rd2, %SP, 0;
	add.u64 	%rd1, %SPL, 0;
	ld.global.u32 	%r3, [wlsize];
	mov.b32 	%r4, 500;
	st.local.v2.u32 	[%rd1], {%r4, %r3};
	mov.u64 	%rd3, $str;
	cvta.global.u64 	%rd4, %rd3;
	{ // callseq 0, 0
	.param .b64 param0;
	st.param.b64 	[param0], %rd4;
	.param .b64 param1;
	st.param.b64 	[param1], %rd2;
	.param .b32 retval0;
	call.uni (retval0), 
	vprintf, 
	(
	param0, 
	param1
	);
	ld.param.b32 	%r5, [retval0];
	} // callseq 0
	ld.global.u32 	%r7, [wlsize];
	setp.eq.s32 	%p1, %r7, 0;
	@%p1 bra 	$L__BB1_3;
	mov.b32 	%r15, 0;
	mov.u64 	%rd6, worklist;
	mov.u64 	%rd8, $str$1;
$L__BB1_2:
	mul.wide.u32 	%rd5, %r15, 4;
	add.s64 	%rd7, %rd6, %rd5;
	ld.global.u32 	%r9, [%rd7];
	st.local.u32 	[%rd1], %r9;
	cvta.global.u64 	%rd9, %rd8;
	{ // callseq 1, 0
	.param .b64 param0;
	st.param.b64 	[param0], %rd9;
	.param .b64 param1;
	st.param.b64 	[param1], %rd2;
	.param .b32 retval0;
	call.uni (retval0), 
	vprintf, 
	(
	param0, 
	param1
	);
	ld.param.b32 	%r10, [retval0];
	} // callseq 1
	add.s32 	%r15, %r15, 1;
	ld.global.u32 	%r12, [wlsize];
	setp.lt.u32 	%p2, %r15, %r12;
	@%p2 bra 	$L__BB1_2;
$L__BB1_3:
	mov.u64 	%rd11, $str$2;
	cvta.global.u64 	%rd12, %rd11;
	{ // callseq 2, 0
	.param .b64 param0;
	st.param.b64 	[param0], %rd12;
	.param .b64 param1;
	st.param.b64 	[param1], 0;
	.param .b32 retval0;
	call.uni (retval0), 
	vprintf, 
	(
	param0, 
	param1
	);
	ld.param.b32 	%r13, [retval0];
	} // callseq 2
	ret;

}


// ===== COMPILED SASS (sm_100) =====

	.target	sm_100

	.elftype	@"ET_EXEC"


//--------------------- .note.nv.tkinfo           --------------------------
	.section	.note.nv.tkinfo,"",@"SHT_NOTE"
	.sectionflags	@"SHF_NOTE_NV_TKINFO"
	.tkinfo
        /*0018*/ 	.word	0x00000002
        /*0030*/ 	.string	""
        /*0030*/ 	.string	"ptxas"
        /*0030*/ 	.string	"Cuda compilation tools, release 13.0, V13.0.88"
        /*0030*/ 	.string	"Build cuda_13.0.r13.0/compiler.36424714_0"
        /*0030*/ 	.string	"-arch sm_100 -m 64 "



//--------------------- .note.nv.cuinfo           --------------------------
	.section	.note.nv.cuinfo,"",@"SHT_NOTE"
	.sectionflags	@"SHF_NOTE_NV_CUINFO"
        /*0018*/ 	.short	0x0002
        /*001a*/ 	.short	0x0064
        /*001c*/ 	.short	0x0082
	.zero		2


//--------------------- .nv.info                  --------------------------
	.section	.nv.info,"",@"SHT_CUDA_INFO"
	.align	4


	//----- nvinfo : EIATTR_REGCOUNT
	.align		4
        /*0000*/ 	.byte	0x04, 0x2f
        /*0002*/ 	.short	(.L_6 - .L_5)
	.align		4
.L_5:
        /*0004*/ 	.word	index@(_Z2k1Pj)
        /*0008*/ 	.word	0x0000000e


	//----- nvinfo : EIATTR_FRAME_SIZE
	.align		4
.L_6:
        /*000c*/ 	.byte	0x04, 0x11
        /*000e*/ 	.short	(.L_8 - .L_7)
	.align		4
.L_7:
        /*0010*/ 	.word	index@(_Z2k1Pj)
        /*0014*/ 	.word	0x00000000


	//----- nvinfo : EIATTR_REGCOUNT
	.align		4
.L_8:
        /*0018*/ 	.byte	0x04, 0x2f
        /*001a*/ 	.short	(.L_10 - .L_9)
	.align		4
.L_9:
        /*001c*/ 	.word	index@(_Z2k2v)
        /*0020*/ 	.word	0x00000018


	//----- nvinfo : EIATTR_FRAME_SIZE
	.align		4
.L_10:
        /*0024*/ 	.byte	0x04, 0x11
        /*0026*/ 	.short	(.L_12 - .L_11)
	.align		4
.L_11:
        /*0028*/ 	.word	index@(_Z2k2v)
        /*002c*/ 	.word	0x00000008


	//----- nvinfo : EIATTR_MIN_STACK_SIZE
	.align		4
.L_12:
        /*0030*/ 	.byte	0x04, 0x12
        /*0032*/ 	.short	(.L_14 - .L_13)
	.align		4
.L_13:
        /*0034*/ 	.word	index@(_Z2k2v)
        /*0038*/ 	.word	0x00000008


	//----- nvinfo : EIATTR_MIN_STACK_SIZE
	.align		4
.L_14:
        /*003c*/ 	.byte	0x04, 0x12
        /*003e*/ 	.short	(.L_16 - .L_15)
	.align		4
.L_15:
        /*0040*/ 	.word	index@(_Z2k1Pj)
        /*0044*/ 	.word	0x00000000
.L_16:


//--------------------- .nv.compat                --------------------------
	.section	.nv.compat,"",@"SHT_CUDA_COMPAT_INFO"
	.align	4
        /*0000*/ 	.byte	0x02, 0x09, 0x00, 0x00, 0x02, 0x02, 0x01, 0x00, 0x02, 0x05, 0x05, 0x00, 0x03, 0x07, 0x01, 0x01
        /*0010*/ 	.byte	0x02, 0x03, 0x00, 0x00, 0x02, 0x06, 0x01, 0x00, 0x04, 0x0b, 0x08, 0x00, 0x09, 0x00, 0x00, 0x00
        /*0020*/ 	.byte	0x00, 0x00, 0x00, 0x00


//--------------------- .nv.info._Z2k2v           --------------------------
	.section	.nv.info._Z2k2v,"",@"SHT_CUDA_INFO"
	.sectionflags	@""
	.align	4


	//----- nvinfo : EIATTR_CUDA_API_VERSION
	.align		4
        /*0000*/ 	.byte	0x04, 0x37
        /*0002*/ 	.short	(.L_18 - .L_17)
.L_17:
        /*0004*/ 	.word	0x00000082


	//----- nvinfo : EIATTR_SPARSE_MMA_MASK
	.align		4
.L_18:
        /*0008*/ 	.byte	0x03, 0x50
        /*000a*/ 	.short	0x0000


	//----- nvinfo : EIATTR_MAXREG_COUNT
	.align		4
        /*000c*/ 	.byte	0x03, 0x1b
        /*000e*/ 	.short	0x00ff


	//----- nvinfo : EIATTR_EXTERNS
	.align		4
        /*0010*/ 	.byte	0x04, 0x0f
        /*0012*/ 	.short	(.L_20 - .L_19)


	//   ....[0]....
	.align		4
.L_19:
        /*0014*/ 	.word	index@(vprintf)


	//----- nvinfo : EIATTR_MERCURY_ISA_VERSION
	.align		4
.L_20:
        /*0018*/ 	.byte	0x03, 0x5f
        /*001a*/ 	.short	0x0101


	//----- nvinfo : EIATTR_VRC_CTA_INIT_COUNT
	.align		4
        /*001c*/ 	.byte	0x02, 0x4a
	.zero		1
	.zero		1


	//----- nvinfo : EIATTR_SYSCALL_OFFSETS
	.align		4
        /*0020*/ 	.byte	0x04, 0x46
        /*0022*/ 	.short	(.L_22 - .L_21)


	//   ....[0]....
.L_21:
        /*0024*/ 	.word	0x00000130


	//   ....[1]....
        /*0028*/ 	.word	0x00000260


	//   ....[2]....
        /*002c*/ 	.word	0x00000340


	//----- nvinfo : EIATTR_EXIT_INSTR_OFFSETS
	.align		4
.L_22:
        /*0030*/ 	.byte	0x04, 0x1c
        /*0032*/ 	.short	(.L_24 - .L_23)


	//   ....[0]....
.L_23:
        /*0034*/ 	.word	0x00000350


	//----- nvinfo : EIATTR_CRS_STACK_SIZE
	.align		4
.L_24:
        /*0038*/ 	.byte	0x04, 0x1e
        /*003a*/ 	.short	(.L_26 - .L_25)
.L_25:
        /*003c*/ 	.word	0x00000000


	//----- nvinfo : EIATTR_SW_WAR
	.align		4
.L_26:
        /*0040*/ 	.byte	0x04, 0x36
        /*0042*/ 	.short	(.L_28 - .L_27)
.L_27:
        /*0044*/ 	.word	0x00000008
.L_28:


//--------------------- .nv.info._Z2k1Pj          --------------------------
	.section	.nv.info._Z2k1Pj,"",@"SHT_CUDA_INFO"
	.sectionflags	@""
	.align	4


	//----- nvinfo : EIATTR_CUDA_API_VERSION
	.align		4
        /*0000*/ 	.byte	0x04, 0x37
        /*0002*/ 	.short	(.L_30 - .L_29)
.L_29:
        /*0004*/ 	.word	0x00000082


	//----- nvinfo : EIATTR_KPARAM_INFO
	.align		4
.L_30:
        /*0008*/ 	.byte	0x04, 0x17
        /*000a*/ 	.short	(.L_32 - .L_31)
.L_31:
        /*000c*/ 	.word	0x00000000
        /*0010*/ 	.short	0x0000
        /*0012*/ 	.short	0x0000
        /*0014*/ 	.byte	0x00, 0xf5, 0x21, 0x00


	//----- nvinfo : EIATTR_SPARSE_MMA_MASK
	.align		4
.L_32:
        /*0018*/ 	.byte	0x03, 0x50
        /*001a*/ 	.short	0x0000


	//----- nvinfo : EIATTR_MAXREG_COUNT
	.align		4
        /*001c*/ 	.byte	0x03, 0x1b
        /*001e*/ 	.short	0x00ff


	//----- nvinfo : EIATTR_MERCURY_ISA_VERSION
	.align		4
        /*0020*/ 	.byte	0x03, 0x5f
        /*0022*/ 	.short	0x0101


	//----- nvinfo : EIATTR_INT_WARP_WIDE_INSTR_OFFSETS
	.align		4
        /*0024*/ 	.byte	0x04, 0x31
        /*0026*/ 	.short	(.L_34 - .L_33)


	//   ....[0]....
.L_33:
        /*0028*/ 	.word	0x000000a0


	//   ....[1]....
        /*002c*/ 	.word	0x000000e0


	//   ....[2]....
        /*0030*/ 	.word	0x00000120


	//   ....[3]....
        /*0034*/ 	.word	0x00000150


	//   ....[4]....
        /*0038*/ 	.word	0x00000170


	//   ....[5]....
        /*003c*/ 	.word	0x00000190


	//   ....[6]....
        /*0040*/ 	.word	0x000001c0


	//   ....[7]....
        /*0044*/ 	.word	0x000001d0


	//----- nvinfo : EIATTR_VRC_CTA_INIT_COUNT
	.align		4
.L_34:
        /*0048*/ 	.byte	0x02, 0x4a
	.zero		1
	.zero		1


	//----- nvinfo : EIATTR_EXIT_INSTR_OFFSETS
	.align		4
        /*004c*/ 	.byte	0x04, 0x1c
        /*004e*/ 	.short	(.L_36 - .L_35)


	//   ....[0]....
.L_35:
        /*0050*/ 	.word	0x00000210


	//   ....[1]....
        /*0054*/ 	.word	0x000002b0


	//----- nvinfo : EIATTR_CRS_STACK_SIZE
	.align		4
.L_36:
        /*0058*/ 	.byte	0x04, 0x1e
        /*005a*/ 	.short	(.L_38 - .L_37)
.L_37:
        /*005c*/ 	.word	0x00000000


	//----- nvinfo : EIATTR_CBANK_PARAM_SIZE
	.align		4
.L_38:
        /*0060*/ 	.byte	0x03, 0x19
        /*0062*/ 	.short	0x0008


	//----- nvinfo : EIATTR_PARAM_CBANK
	.align		4
        /*0064*/ 	.byte	0x04, 0x0a
        /*0066*/ 	.short	(.L_40 - .L_39)
	.align		4
.L_39:
        /*0068*/ 	.word	index@(.nv.constant0._Z2k1Pj)
        /*006c*/ 	.short	0x0380
        /*006e*/ 	.short	0x0008


	//----- nvinfo : EIATTR_SW_WAR
	.align		4
.L_40:
        /*0070*/ 	.byte	0x04, 0x36
        /*0072*/ 	.short	(.L_42 - .L_41)
.L_41:
        /*0074*/ 	.word	0x00000008
.L_42:


//--------------------- .nv.callgraph             --------------------------
	.section	.nv.callgraph,"",@"SHT_CUDA_CALLGRAPH"
	.align	4
	.sectionentsize	8
	.align		4
        /*0000*/ 	.word	0x00000000
	.align		4
        /*0004*/ 	.word	0xffffffff
	.align		4
        /*0008*/ 	.word	index@(_Z2k2v)
	.align		4
        /*000c*/ 	.word	index@(vprintf)
	.align		4
        /*0010*/ 	.word	0x00000000
	.align		4
        /*0014*/ 	.word	0xfffffffe
	.align		4
        /*0018*/ 	.word	0x00000000
	.align		4
        /*001c*/ 	.word	0xfffffffd
	.align		4
        /*0020*/ 	.word	0x00000000
	.align		4
        /*0024*/ 	.word	0xfffffffc


//--------------------- .nv.constant4             --------------------------
	.section	.nv.constant4,"a",@progbits
	.align	8
	.align		8
.nv.constant4:
        /*0000*/ 	.dword	vprintf
	.align		8
        /*0008*/ 	.dword	wlsize
	.align		8
        /*0010*/ 	.dword	worklist
	.align		8
        /*0018*/ 	.dword	$str
	.align		8
        /*0020*/ 	.dword	$str$1
	.align		8
        /*0028*/ 	.dword	$str$2


//--------------------- .text._Z2k2v              --------------------------
	.section	.text._Z2k2v,"ax",@progbits
	.align	128
        .global         _Z2k2v
        .type           _Z2k2v,@function
        .size           _Z2k2v,(.L_x_9 - _Z2k2v)
        .other          _Z2k2v,@"STO_CUDA_ENTRY STV_DEFAULT"
_Z2k2v:
.text._Z2k2v:
[----:B------:R-:W0:Y:S08]  /*0000*/  LDC R1, c[0x0][0x37c] ;  /* 0x0000df00ff017b82 */ /* 0x000e300000000800 */
[----:B------:R-:W1:Y:S01]  /*0010*/  LDC.64 R6, c[0x4][0x8] ;  /* 0x01000200ff067b82 */ /* 0x000e620000000a00 */
[----:B------:R-:W1:Y:S01]  /*0020*/  LDCU.64 UR36, c[0x0][0x358] ;  /* 0x00006b00ff2477ac */ /* 0x000e620008000a00 */
[----:B0-----:R-:W-:Y:S01]  /*0030*/  VIADD R1, R1, 0xfffffff8 ;  /* 0xfffffff801017836 */ /* 0x001fe20000000000 */
[----:B------:R-:W0:Y:S01]  /*0040*/  LDCU UR4, c[0x0][0x2f8] ;  /* 0x00005f00ff0477ac */ /* 0x000e220008000800 */
[----:B------:R-:W-:Y:S01]  /*0050*/  IMAD.MOV.U32 R10, RZ, RZ, 0x1f4 ;  /* 0x000001f4ff0a7424 */ /* 0x000fe200078e00ff */
[----:B------:R-:W-:Y:S01]  /*0060*/  MOV R0, 0x0 ;  /* 0x0000000000007802 */ /* 0x000fe20000000f00 */
[----:B------:R-:W2:Y:S01]  /*0070*/  LDCU UR5, c[0x0][0x2fc] ;  /* 0x00005f80ff0577ac */ /* 0x000ea20008000800 */
[----:B------:R-:W3:Y:S01]  /*0080*/  LDCU.64 UR6, c[0x4][0x18] ;  /* 0x01000300ff0677ac */ /* 0x000ee20008000a00 */
[----:B-1----:R1:W4:Y:S01]  /*0090*/  LDG.E R11, desc[UR36][R6.64] ;  /* 0x00000024060b7981 */ /* 0x002322000c1e1900 */
[----:B------:R0:W4:Y:S02]  /*00a0*/  LDC.64 R8, c[0x4][R0] ;  /* 0x0100000000087b82 */ /* 0x0001240000000a00 */
[----:B0-----:R-:W-:-:S05]  /*00b0*/  IADD3 R2, P0, PT, R1, UR4, RZ ;  /* 0x0000000401027c10 */ /* 0x001fca000ff1e0ff */
[----:B--2---:R-:W-:Y:S01]  /*00c0*/  IMAD.X R16, RZ, RZ, UR5, P0 ;  /* 0x00000005ff107e24 */ /* 0x004fe200080e06ff */
[----:B---3--:R-:W-:Y:S01]  /*00d0*/  MOV R4, UR6 ;  /* 0x0000000600047c02 */ /* 0x008fe20008000f00 */
[----:B------:R-:W-:Y:S02]  /*00e0*/  IMAD.U32 R5, RZ, RZ, UR7 ;  /* 0x00000007ff057e24 */ /* 0x000fe4000f8e00ff */
[----:B-1----:R-:W-:Y:S02]  /*00f0*/  IMAD.MOV.U32 R6, RZ, RZ, R2 ;  /* 0x000000ffff067224 */ /* 0x002fe400078e0002 */
[----:B------:R-:W-:Y:S01]  /*0100*/  IMAD.MOV.U32 R7, RZ, RZ, R16 ;  /* 0x000000ffff077224 */ /* 0x000fe200078e0010 */
[----:B----4-:R0:W-:Y:S06]  /*0110*/  STL.64 [R1], R10 ;  /* 0x0000000a01007387 */ /* 0x0101ec0000100a00 */
[----:B------:R-:W-:-:S07]  /*0120*/  LEPC R20, `(.L_x_0) ;  /* 0x000000001014794e */ /* 0x000fce0000000000 */
[----:B0-----:R-:W-:Y:S05]  /*0130*/  CALL.ABS.NOINC R8 ;  /* 0x0000000008007343 */ /* 0x001fea0003c00000 */
.L_x_0:
[----:B------:R-:W0:Y:S02]  /*0140*/  LDC.64 R4, c[0x4][0x8] ;  /* 0x01000200ff047b82 */ /* 0x000e240000000a00 */
[----:B0-----:R-:W2:Y:S02]  /*0150*/  LDG.E R4, desc[UR36][R4.64] ;  /* 0x0000002404047981 */ /* 0x001ea4000c1e1900 */
[----:B--2---:R-:W-:-:S13]  /*0160*/  ISETP.NE.AND P0, PT, R4, RZ, PT ;  /* 0x000000ff0400720c */ /* 0x004fda0003f05270 */
[----:B------:R-:W-:Y:S05]  /*0170*/  @!P0 BRA `(.L_x_1) ;  /* 0x0000000000548947 */ /* 0x000fea0003800000 */
[----:B------:R-:W-:Y:S01]  /*0180*/  HFMA2 R17, -RZ, RZ, 0, 0 ;  /* 0x00000000ff117431 */ /* 0x000fe200000001ff */
[----:B------:R-:W-:Y:S06]  /*0190*/  BSSY.RECONVERGENT B6, `(.L_x_1) ;  /* 0x0000013000067945 */ /* 0x000fec0003800200 */
.L_x_3:
[----:B------:R-:W0:Y:S01]  /*01a0*/  LDC.64 R8, c[0x4][0x10] ;  /* 0x01000400ff087b82 */ /* 0x000e220000000a00 */
[----:B------:R-:W-:Y:S01]  /*01b0*/  MOV R0, 0x0 ;  /* 0x0000000000007802 */ /* 0x000fe20000000f00 */
[----:B------:R-:W1:Y:S01]  /*01c0*/  LDCU.64 UR4, c[0x4][0x20] ;  /* 0x01000400ff0477ac */ /* 0x000e620008000a00 */
[----:B0-----:R-:W-:-:S06]  /*01d0*/  IMAD.WIDE.U32 R8, R17, 0x4, R8 ;  /* 0x0000000411087825 */ /* 0x001fcc00078e0008 */
[----:B------:R-:W2:Y:S01]  /*01e0*/  LDG.E R8, desc[UR36][R8.64] ;  /* 0x0000002408087981 */ /* 0x000ea2000c1e1900 */
[----:B------:R0:W3:Y:S01]  /*01f0*/  LDC.64 R10, c[0x4][R0] ;  /* 0x01000000000a7b82 */ /* 0x0000e20000000a00 */
[----:B-1----:R-:W-:Y:S01]  /*0200*/  IMAD.U32 R4, RZ, RZ, UR4 ;  /* 0x00000004ff047e24 */ /* 0x002fe2000f8e00ff */
[----:B------:R-:W-:Y:S01]  /*0210*/  MOV R6, R2 ;  /* 0x0000000200067202 */ /* 0x000fe20000000f00 */
[----:B------:R-:W-:Y:S02]  /*0220*/  IMAD.U32 R5, RZ, RZ, UR5 ;  /* 0x00000005ff057e24 */ /* 0x000fe4000f8e00ff */
[----:B------:R-:W-:Y:S01]  /*0230*/  IMAD.MOV.U32 R7, RZ, RZ, R16 ;  /* 0x000000ffff077224 */ /* 0x000fe200078e0010 */
[----:B--23--:R0:W-:Y:S06]  /*0240*/  STL [R1], R8 ;  /* 0x0000000801007387 */ /* 0x00c1ec0000100800 */
[----:B------:R-:W-:-:S07]  /*0250*/  LEPC R20, `(.L_x_2) ;  /* 0x000000001014794e */ /* 0x000fce0000000000 */
[----:B0-----:R-:W-:Y:S05]  /*0260*/  CALL.ABS.NOINC R10 ;  /* 0x000000000a007343 */ /* 0x001fea0003c00000 */
.L_x_2:
[----:B------:R-:W0:Y:S02]  /*0270*/  LDC.64 R4, c[0x4][0x8] ;  /* 0x01000200ff047b82 */ /* 0x000e240000000a00 */
[----:B0-----:R-:W2:Y:S01]  /*0280*/  LDG.E R4, desc[UR36][R4.64] ;  /* 0x0000002404047981 */ /* 0x001ea2000c1e1900 */
[----:B------:R-:W-:-:S05]  /*0290*/  VIADD R17, R17, 0x1 ;  /* 0x0000000111117836 */ /* 0x000fca0000000000 */
[----:B--2---:R-:W-:-:S13]  /*02a0*/  ISETP.GE.U32.AND P0, PT, R17, R4, PT ;  /* 0x000000041100720c */ /* 0x004fda0003f06070 */
[----:B------:R-:W-:Y:S05]  /*02b0*/  @!P0 BRA `(.L_x_3) ;  /* 0xfffffffc00b88947 */ /* 0x000fea000383ffff */
[----:B------:R-:W-:Y:S05]  /*02c0*/  BSYNC.RECONVERGENT B6 ;  /* 0x0000000000067941 */ /* 0x000fea0003800200 */
.L_x_1:
[----:B------:R-:W-:Y:S01]  /*02d0*/  MOV R0, 0x0 ;  /* 0x0000000000007802 */ /* 0x000fe20000000f00 */
[----:B------:R-:W0:Y:S01]  /*02e0*/  LDCU.64 UR4, c[0x4][0x28] ;  /* 0x01000500ff0477ac */ /* 0x000e220008000a00 */
[----:B------:R-:W-:Y:S02]  /*02f0*/  CS2R R6, SRZ ;  /* 0x0000000000067805 */ /* 0x000fe4000001ff00 */
[----:B------:R1:W2:Y:S01]  /*0300*/  LDC.64 R2, c[0x4][R0] ;  /* 0x0100000000027b82 */ /* 0x0002a20000000a00 */
[----:B0-----:R-:W-:Y:S01]  /*0310*/  MOV R4, UR4 ;  /* 0x0000000400047c02 */ /* 0x001fe20008000f00 */
[----:B-1----:R-:W-:-:S07]  /*0320*/  IMAD.U32 R5, RZ, RZ, UR5 ;  /* 0x00000005ff057e24 */ /* 0x002fce000f8e00ff */
[----:B------:R-:W-:-:S07]  /*0330*/  LEPC R20, `(.L_x_4) ;  /* 0x000000001014794e */ /* 0x000fce0000000000 */
[----:B--2---:R-:W-:Y:S05]  /*0340*/  CALL.ABS.NOINC R2 ;  /* 0x0000000002007343 */ /* 0x004fea0003c00000 */
.L_x_4:
[----:B------:R-:W-:Y:S05]  /*0350*/  EXIT ;  /* 0x000000000000794d */ /* 0x000fea0003800000 */
.L_x_5:
[----:B------:R-:W-:-:S00]  /*0360*/  BRA `(.L_x_5) ;  /* 0xfffffffc00fc7947 */ /* 0x000fc0000383ffff */
[----:B------:R-:W-:-:S00]  /*0370*/  NOP ;  /* 0x0000000000007918 */ /* 0x000fc00000000000 */
        /* <DEDUP_REMOVED lines=8> */
.L_x_9:


//--------------------- .text._Z2k1Pj             --------------------------
	.section	.text._Z2k1Pj,"ax",@progbits
	.align	128
        .global         _Z2k1Pj
        .type           _Z2k1Pj,@function
        .size           _Z2k1Pj,(.L_x_10 - _Z2k1Pj)
        .other          _Z2k1Pj,@"STO_CUDA_ENTRY STV_DEFAULT"
_Z2k1Pj:
.text._Z2k1Pj:
[----:B------:R-:W-:Y:S01]  /*0000*/  LDC R1, c[0x0][0x37c] ;  /* 0x0000df00ff017b82 */ /* 0x000fe20000000800 */
[----:B------:R-:W0:Y:S07]  /*0010*/  S2R R0, SR_TID.X ;  /* 0x0000000000007919 */ /* 0x000e2e0000002100 */
[----:B------:R-:W0:Y:S01]  /*0020*/  S2UR UR6, SR_CTAID.X ;  /* 0x00000000000679c3 */ /* 0x000e220000002500 */
[----:B------:R-:W1:Y:S07]  /*0030*/  LDCU.64 UR4, c[0x0][0x358] ;  /* 0x00006b00ff0477ac */ /* 0x000e6e0008000a00 */
[----:B------:R-:W0:Y:S08]  /*0040*/  LDC R9, c[0x0][0x360] ;  /* 0x0000d800ff097b82 */ /* 0x000e300000000800 */
[----:B------:R-:W2:Y:S01]  /*0050*/  LDC.64 R2, c[0x0][0x380] ;  /* 0x0000e000ff027b82 */ /* 0x000ea20000000a00 */
[----:B0-----:R-:W-:-:S04]  /*0060*/  IMAD R9, R9, UR6, R0 ;  /* 0x0000000609097c24 */ /* 0x001fc8000f8e0200 */
[----:B--2---:R-:W-:-:S05]  /*0070*/  IMAD.WIDE.U32 R2, R9, 0x4, R2 ;  /* 0x0000000409027825 */ /* 0x004fca00078e0002 */
[----:B-1----:R-:W2:Y:S01]  /*0080*/  LDG.E R7, desc[UR4][R2.64] ;  /* 0x0000000402077981 */ /* 0x002ea2000c1e1900 */
[----:B------:R-:W2:Y:S01]  /*0090*/  LDC.64 R4, c[0x4][0x8] ;  /* 0x01000200ff047b82 */ /* 0x000ea20000000a00 */
[----:B------:R-:W-:-:S04]  /*00a0*/  VOTE.ANY R0, PT, PT ;  /* 0x0000000000007806 */ /* 0x000fc800038e0100 */
[----:B------:R-:W-:-:S13]  /*00b0*/  ISETP.EQ.U32.AND P0, PT, R0, -0x1, PT ;  /* 0xffffffff0000780c */ /* 0x000fda0003f02070 */
[----:B--2---:R0:W5:Y:S01]  /*00c0*/  @!P0 ATOMG.E.ADD.STRONG.GPU PT, R0, desc[UR4][R4.64], R7 ;  /* 0x80000007040089a8 */ /* 0x00416200081ef104 */
[----:B------:R-:W-:Y:S05]  /*00d0*/  @!P0 BRA `(.L_x_6) ;  /* 0x0000000000448947 */ /* 0x000fea0003800000 */
[----:B-----5:R-:W1:Y:S01]  /*00e0*/  SHFL.UP P0, R0, R7, 0x1, RZ ;  /* 0x0420000007007989 */ /* 0x020e6200000000ff */
[----:B------:R-:W-:Y:S01]  /*00f0*/  IMAD.MOV.U32 R11, RZ, RZ, R7 ;  /* 0x000000ffff0b7224 */ /* 0x000fe200078e0007 */
[----:B------:R-:W2:Y:S01]  /*0100*/  S2R R6, SR_LANEID ;  /* 0x0000000000067919 */ /* 0x000ea20000000000 */
[----:B-1----:R-:W-:-:S05]  /*0110*/  @P0 IMAD.IADD.U32 R11, R7, 0x1, R0 ;  /* 0x00000001070b0824 */ /* 0x002fca00078e0000 */
[----:B------:R-:W1:Y:S01]  /*0120*/  SHFL.UP P0, R0, R11, 0x2, RZ ;  /* 0x044000000b007989 */ /* 0x000e6200000000ff */
[----:B--2---:R-:W-:Y:S02]  /*0130*/  ISETP.EQ.U32.AND P1, PT, R6, 0x1f, PT ;  /* 0x0000001f0600780c */ /* 0x004fe40003f22070 */
[----:B-1----:R-:W-:-:S05]  /*0140*/  @P0 IADD3 R11, PT, PT, R11, R0, RZ ;  /* 0x000000000b0b0210 */ /* 0x002fca0007ffe0ff */
[----:B------:R-:W1:Y:S02]  /*0150*/  SHFL.UP P0, R0, R11, 0x4, RZ ;  /* 0x048000000b007989 */ /* 0x000e6400000000ff */
[----:B-1----:R-:W-:-:S05]  /*0160*/  @P0 IMAD.IADD.U32 R11, R11, 0x1, R0 ;  /* 0x000000010b0b0824 */ /* 0x002fca00078e0000 */
[----:B------:R-:W1:Y:S02]  /*0170*/  SHFL.UP P0, R0, R11, 0x8, RZ ;  /* 0x050000000b007989 */ /* 0x000e6400000000ff */
[----:B-1----:R-:W-:-:S05]  /*0180*/  @P0 IADD3 R11, PT, PT, R11, R0, RZ ;  /* 0x000000000b0b0210 */ /* 0x002fca0007ffe0ff */
[----:B------:R-:W1:Y:S02]  /*0190*/  SHFL.UP P0, R0, R11, 0x10, RZ ;  /* 0x060000000b007989 */ /* 0x000e6400000000ff */
[----:B-1----:R-:W-:-:S05]  /*01a0*/  @P0 IMAD.IADD.U32 R11, R11, 0x1, R0 ;  /* 0x000000010b0b0824 */ /* 0x002fca00078e0000 */
[----:B0-----:R-:W2:Y:S04]  /*01b0*/  @P1 ATOMG.E.ADD.STRONG.GPU PT, R4, desc[UR4][R4.64], R11 ;  /* 0x8000000b040419a8 */ /* 0x001ea800081ef104 */
[----:B------:R-:W-:Y:S04]  /*01c0*/  SHFL.UP P0, R7, R11, 0x1, RZ ;  /* 0x042000000b077989 */ /* 0x000fe800000000ff */
[----:B--2---:R-:W0:Y:S02]  /*01d0*/  SHFL.IDX PT, R0, R4, 0x1f, 0x1f ;  /* 0x03e01f0004007f89 */ /* 0x004e2400000e0000 */
[----:B0-----:R-:W-:-:S07]  /*01e0*/  @P0 IADD3 R0, PT, PT, R0, R7, RZ ;  /* 0x0000000700000210 */ /* 0x001fce0007ffe0ff */
.L_x_6:
[----:B0-----:R-:W2:Y:S02]  /*01f0*/  LDG.E R4, desc[UR4][R2.64] ;  /* 0x0000000402047981 */ /* 0x001ea4000c1e1900 */
[----:B--2---:R-:W-:-:S13]  /*0200*/  ISETP.NE.AND P0, PT, R4, RZ, PT ;  /* 0x000000ff0400720c */ /* 0x004fda0003f05270 */
[----:B------:R-:W-:Y:S05]  /*0210*/  @!P0 EXIT ;  /* 0x000000000000894d */ /* 0x000fea0003800000 */
[----:B------:R-:W0:Y:S01]  /*0220*/  LDC.64 R6, c[0x4][0x10] ;  /* 0x01000400ff067b82 */ /* 0x000e220000000a00 */
[----:B------:R-:W-:-:S07]  /*0230*/  IMAD.MOV.U32 R11, RZ, RZ, RZ ;  /* 0x000000ffff0b7224 */ /* 0x000fce00078e00ff */
.L_x_7:
[----:B-----5:R-:W-:-:S05]  /*0240*/  IADD3 R5, PT, PT, R0, R11, RZ ;  /* 0x0000000b00057210 */ /* 0x020fca0007ffe0ff */
[----:B0-----:R-:W-:-:S05]  /*0250*/  IMAD.WIDE.U32 R4, R5, 0x4, R6 ;  /* 0x0000000405047825 */ /* 0x001fca00078e0006 */
[----:B------:R1:W-:Y:S04]  /*0260*/  STG.E desc[UR4][R4.64], R9 ;  /* 0x0000000904007986 */ /* 0x0003e8000c101904 */
[----:B------:R-:W2:Y:S01]  /*0270*/  LDG.E R8, desc[UR4][R2.64] ;  /* 0x0000000402087981 */ /* 0x000ea2000c1e1900 */
[----:B------:R-:W-:-:S05]  /*0280*/  VIADD R11, R11, 0x1 ;  /* 0x000000010b0b7836 */ /* 0x000fca0000000000 */
[----:B--2---:R-:W-:-:S13]  /*0290*/  ISETP.GE.U32.AND P0, PT, R11, R8, PT ;  /* 0x000000080b00720c */ /* 0x004fda0003f06070 */
[----:B-1----:R-:W-:Y:S05]  /*02a0*/  @!P0 BRA `(.L_x_7) ;  /* 0xfffffffc00e48947 */ /* 0x002fea000383ffff */
[----:B------:R-:W-:Y:S05]  /*02b0*/  EXIT ;  /* 0x000000000000794d */ /* 0x000fea0003800000 */
.L_x_8:
        /* <DEDUP_REMOVED lines=12> */
.L_x_10:


//--------------------- .nv.global.init           --------------------------
	.section	.nv.global.init,"aw",@progbits
.nv.global.init:
	.type		$str$2,@object
	.size		$str$2,($str$1 - $str$2)
$str$2:
        /*0000*/ 	.byte	0x0a, 0x00
	.type		$str$1,@object
	.size		$str$1,($str - $str$1)
$str$1:
        /*0002*/ 	.byte	0x25, 0x64, 0x20, 0x00
	.type		$str,@object
	.size		$str,(.L_2 - $str)
$str:
        /*0006*/ 	.byte	0x4e, 0x75, 0x6d, 0x62, 0x65, 0x72, 0x20, 0x6f, 0x66, 0x20, 0x74, 0x68, 0x72, 0x65, 0x61, 0x64
        /*0016*/ 	.byte	0x73, 0x20, 0x3d, 0x20, 0x25, 0x64, 0x2c, 0x20, 0x77, 0x6f, 0x72, 0x6b, 0x6c, 0x69, 0x73, 0x74
        /*0026*/ 	.byte	0x20, 0x73, 0x69, 0x7a, 0x65, 0x20, 0x3d, 0x20, 0x25, 0x64, 0x0a, 0x00
.L_2:


//--------------------- .nv.shared.reserved.0     --------------------------
	.section	.nv.shared.reserved.0,"aw",@nobits
	.weak		__nv_reservedSMEM_offset_0_alias
	.size		__nv_reservedSMEM_offset_0_alias, 0, 64
	.other		__nv_reservedSMEM_offset_0_alias,@"STO_CUDA_RESERVED_SHARED STV_DEFAULT"
__nv_reservedSMEM_offset_0_alias:
	.zero		0
	.zero		64


//--------------------- .nv.global                --------------------------
	.section	.nv.global,"aw",@nobits
	.align	4
.nv.global:
	.type		wlsize,@object
	.size		wlsize,(worklist - wlsize)
wlsize:
	.zero		4
	.type		worklist,@object
	.size		worklist,(.L_1 - worklist)
worklist:
	.zero		10000
.L_1:


//--------------------- .nv.constant0._Z2k2v      --------------------------
	.section	.nv.constant0._Z2k2v,"a",@progbits
	.sectionflags	@""
	.align	4
.nv.constant0._Z2k2v:
	.zero		896


//--------------------- .nv.constant0._Z2k1Pj     --------------------------
	.section	.nv.constant0._Z2k1Pj,"a",@progbits
	.sectionflags	@""
	.align	4
.nv.constant0._Z2k1Pj:
	.zero		904


//--------------------- SYMBOLS --------------------------

	.type		.nv.reservedSmem.offset0,@object
	.size		.nv.reservedSmem.offset0,0x4
	.type		vprintf,@function
